	.headerflags	@"EF_CUDA_TEXMODE_UNIFIED EF_CUDA_64BIT_ADDRESS EF_CUDA_ACCELERATORS EF_CUDA_SM90 EF_CUDA_VIRTUAL_SM(EF_CUDA_SM90)"
	.elftype	@"ET_EXEC"


//--------------------- .nv.info                  --------------------------
	.section	.nv.info,"",@"SHT_CUDA_INFO"
	.align	4


	//----- nvinfo : EIATTR_REGCOUNT
	.align		4
        /*0000*/ 	.byte	0x04, 0x2f
        /*0002*/ 	.short	(.L_3 - .L_2)
	.align		4
.L_2:
        /*0004*/ 	.word	index@(triton_poi_fused_clone_2)
        /*0008*/ 	.word	0x00000018


	//----- nvinfo : EIATTR_MIN_STACK_SIZE
	.align		4
.L_3:
        /*000c*/ 	.byte	0x04, 0x12
        /*000e*/ 	.short	(.L_5 - .L_4)
	.align		4
.L_4:
        /*0010*/ 	.word	index@(triton_poi_fused_clone_2)
        /*0014*/ 	.word	0x00000020


	//----- nvinfo : EIATTR_FRAME_SIZE
	.align		4
.L_5:
        /*0018*/ 	.byte	0x04, 0x11
        /*001a*/ 	.short	(.L_7 - .L_6)
	.align		4
.L_6:
        /*001c*/ 	.word	index@(triton_poi_fused_clone_2)
        /*0020*/ 	.word	0x00000020


	//----- nvinfo : EIATTR_MIN_STACK_SIZE
	.align		4
.L_7:
        /*0024*/ 	.byte	0x04, 0x12
        /*0026*/ 	.short	(.L_9 - .L_8)
	.align		4
.L_8:
        /*0028*/ 	.word	index@(triton_poi_fused_clone_2)
        /*002c*/ 	.word	0x00000020
.L_9:


//--------------------- .nv.info.triton_poi_fused_clone_2 --------------------------
	.section	.nv.info.triton_poi_fused_clone_2,"",@"SHT_CUDA_INFO"
	.sectionflags	@""
	.align	4


	//----- nvinfo : EIATTR_CUDA_API_VERSION
	.align		4
        /*0000*/ 	.byte	0x04, 0x37
        /*0002*/ 	.short	(.L_11 - .L_10)
.L_10:
        /*0004*/ 	.word	0x0000007c


	//----- nvinfo : EIATTR_KPARAM_INFO
	.align		4
.L_11:
        /*0008*/ 	.byte	0x04, 0x17
        /*000a*/ 	.short	(.L_13 - .L_12)
.L_12:
        /*000c*/ 	.word	0x00000000
        /*0010*/ 	.short	0x0006
        /*0012*/ 	.short	0x0028
        /*0014*/ 	.byte	0x00, 0xf4, 0x21, 0x00


	//----- nvinfo : EIATTR_KPARAM_INFO
	.align		4
.L_13:
        /*0018*/ 	.byte	0x04, 0x17
        /*001a*/ 	.short	(.L_15 - .L_14)
.L_14:
        /*001c*/ 	.word	0x00000000
        /*0020*/ 	.short	0x0005
        /*0022*/ 	.short	0x0020
        /*0024*/ 	.byte	0x00, 0xf0, 0x11, 0x00


	//----- nvinfo : EIATTR_KPARAM_INFO
	.align		4
.L_15:
        /*0028*/ 	.byte	0x04, 0x17
        /*002a*/ 	.short	(.L_17 - .L_16)
.L_16:
        /*002c*/ 	.word	0x00000000
        /*0030*/ 	.short	0x0004
        /*0032*/ 	.short	0x001c
        /*0034*/ 	.byte	0x00, 0xf0, 0x11, 0x00


	//----- nvinfo : EIATTR_KPARAM_INFO
	.align		4
.L_17:
        /*0038*/ 	.byte	0x04, 0x17
        /*003a*/ 	.short	(.L_19 - .L_18)
.L_18:
        /*003c*/ 	.word	0x00000000
        /*0040*/ 	.short	0x0003
        /*0042*/ 	.short	0x0018
        /*0044*/ 	.byte	0x00, 0xf0, 0x11, 0x00


	//----- nvinfo : EIATTR_KPARAM_INFO
	.align		4
.L_19:
        /*0048*/ 	.byte	0x04, 0x17
        /*004a*/ 	.short	(.L_21 - .L_20)
.L_20:
        /*004c*/ 	.word	0x00000000
        /*0050*/ 	.short	0x0002
        /*0052*/ 	.short	0x0010
        /*0054*/ 	.byte	0x00, 0xf4, 0x21, 0x00


	//----- nvinfo : EIATTR_KPARAM_INFO
	.align		4
.L_21:
        /*0058*/ 	.byte	0x04, 0x17
        /*005a*/ 	.short	(.L_23 - .L_22)
.L_22:
        /*005c*/ 	.word	0x00000000
        /*0060*/ 	.short	0x0001
        /*0062*/ 	.short	0x0008
        /*0064*/ 	.byte	0x00, 0xf4, 0x21, 0x00


	//----- nvinfo : EIATTR_KPARAM_INFO
	.align		4
.L_23:
        /*0068*/ 	.byte	0x04, 0x17
        /*006a*/ 	.short	(.L_25 - .L_24)
.L_24:
        /*006c*/ 	.word	0x00000000
        /*0070*/ 	.short	0x0000
        /*0072*/ 	.short	0x0000
        /*0074*/ 	.byte	0x00, 0xf4, 0x21, 0x00


	//----- nvinfo : EIATTR_SPARSE_MMA_MASK
	.align		4
.L_25:
        /*0078*/ 	.byte	0x03, 0x50
        /*007a*/ 	.short	0x0000


	//----- nvinfo : EIATTR_MAXREG_COUNT
	.align		4
        /*007c*/ 	.byte	0x03, 0x1b
        /*007e*/ 	.short	0x00ff


	//----- nvinfo : EIATTR_EXIT_INSTR_OFFSETS
	.align		4
        /*0080*/ 	.byte	0x04, 0x1c
        /*0082*/ 	.short	(.L_27 - .L_26)


	//   ....[0]....
.L_26:
        /*0084*/ 	.word	0x00001060


	//----- nvinfo : EIATTR_REQNTID
	.align		4
.L_27:
        /*0088*/ 	.byte	0x04, 0x10
        /*008a*/ 	.short	(.L_29 - .L_28)
.L_28:
        /*008c*/ 	.word	0x00000040
        /*0090*/ 	.word	0x00000001
        /*0094*/ 	.word	0x00000001


	//----- nvinfo : EIATTR_CRS_STACK_SIZE
	.align		4
.L_29:
        /*0098*/ 	.byte	0x04, 0x1e
        /*009a*/ 	.short	(.L_31 - .L_30)
.L_30:
        /*009c*/ 	.word	0x00000000


	//----- nvinfo : EIATTR_CBANK_PARAM_SIZE
	.align		4
.L_31:
        /*00a0*/ 	.byte	0x03, 0x19
        /*00a2*/ 	.short	0x0030


	//----- nvinfo : EIATTR_PARAM_CBANK
	.align		4
        /*00a4*/ 	.byte	0x04, 0x0a
        /*00a6*/ 	.short	(.L_33 - .L_32)
	.align		4
.L_32:
        /*00a8*/ 	.word	index@(.nv.constant0.triton_poi_fused_clone_2)
        /*00ac*/ 	.short	0x0210
        /*00ae*/ 	.short	0x0030


	//----- nvinfo : EIATTR_SW_WAR
	.align		4
.L_33:
        /*00b0*/ 	.byte	0x04, 0x36
        /*00b2*/ 	.short	(.L_35 - .L_34)
.L_34:
        /*00b4*/ 	.word	0x00000008
.L_35:


//--------------------- .nv.callgraph             --------------------------
	.section	.nv.callgraph,"",@"SHT_CUDA_CALLGRAPH"
	.align	4
	.sectionentsize	8
	.align		4
        /*0000*/ 	.word	0x00000000
	.align		4
        /*0004*/ 	.word	0xffffffff
	.align		4
        /*0008*/ 	.word	0x00000000
	.align		4
        /*000c*/ 	.word	0xfffffffe
	.align		4
        /*0010*/ 	.word	0x00000000
	.align		4
        /*0014*/ 	.word	0xfffffffd
	.align		4
        /*0018*/ 	.word	0x00000000
	.align		4
        /*001c*/ 	.word	0xfffffffc


//--------------------- .nv.constant4             --------------------------
	.section	.nv.constant4,"a",@progbits
	.align	8
	.align		8
.nv.constant4:
        /*0000*/ 	.dword	_$_str
	.align		8
        /*0008*/ 	.dword	__cudart_i2opi_f


//--------------------- .text.triton_poi_fused_clone_2 --------------------------
	.section	.text.triton_poi_fused_clone_2,"ax",@progbits
	.align	128
        .global         triton_poi_fused_clone_2
        .type           triton_poi_fused_clone_2,@function
        .size           triton_poi_fused_clone_2,(.L_x_7 - triton_poi_fused_clone_2)
        .other          triton_poi_fused_clone_2,@"STO_CUDA_ENTRY STV_DEFAULT"
triton_poi_fused_clone_2:
.text.triton_poi_fused_clone_2:
[----:B------:R-:W0:Y:S08]  /*0000*/  LDC R1, c[0x0][0x28] ;  /* 0x00000a00ff017b82 */ /* 0x000e300000000800 */
[----:B------:R-:W1:Y:S01]  /*0010*/  LDC R2, c[0x0][0x228] ;  /* 0x00008a00ff027b82 */ /* 0x000e620000000800 */
[----:B------:R-:W2:Y:S01]  /*0020*/  S2R R10, SR_TID.X ;  /* 0x00000000000a7919 */ /* 0x000ea20000002100 */
[----:B------:R-:W-:Y:S01]  /*0030*/  ULDC.64 UR4, c[0x0][0x208] ;  /* 0x0000820000047ab9 */ /* 0x000fe20000000a00 */
[----:B0-----:R-:W-:Y:S01]  /*0040*/  VIADD R1, R1, 0xffffffe0 ;  /* 0xffffffe001017836 */ /* 0x001fe20000000000 */
[----:B------:R-:W0:Y:S04]  /*0050*/  S2R R5, SR_CTAID.X ;  /* 0x0000000000057919 */ /* 0x000e280000002500 */
[----:B------:R-:W3:Y:S01]  /*0060*/  LDC R3, c[0x0][0x22c] ;  /* 0x00008b00ff037b82 */ /* 0x000ee20000000800 */
[----:B-1----:R-:W-:-:S04]  /*0070*/  IABS R4, R2 ;  /* 0x0000000200047213 */ /* 0x002fc80000000000 */
[----:B------:R-:W1:Y:S01]  /*0080*/  I2F.RP R8, R4 ;  /* 0x0000000400087306 */ /* 0x000e620000209400 */
[----:B---3--:R-:W-:Y:S02]  /*0090*/  IABS R0, R3 ;  /* 0x0000000300007213 */ /* 0x008fe40000000000 */
[----:B--2---:R-:W-:-:S05]  /*00a0*/  LOP3.LUT R10, R10, 0x3f, RZ, 0xc0, !PT ;  /* 0x0000003f0a0a7812 */ /* 0x004fca00078ec0ff */
[----:B------:R-:W2:Y:S01]  /*00b0*/  I2F.RP R9, R0 ;  /* 0x0000000000097306 */ /* 0x000ea20000209400 */
[----:B0-----:R-:W-:Y:S01]  /*00c0*/  SHF.R.S32.HI R11, RZ, 0x19, R5 ;  /* 0x00000019ff0b7819 */ /* 0x001fe20000011405 */
[----:B------:R-:W-:-:S03]  /*00d0*/  IMAD R10, R5, 0x40, R10 ;  /* 0x00000040050a7824 */ /* 0x000fc600078e020a */
[----:B------:R-:W-:-:S03]  /*00e0*/  SGXT R5, R11, 0x1 ;  /* 0x000000010b05781a */ /* 0x000fc60000000200 */
[----:B-1----:R-:W0:Y:S08]  /*00f0*/  MUFU.RCP R8, R8 ;  /* 0x0000000800087308 */ /* 0x002e300000001000 */
[----:B--2---:R-:W-:Y:S01]  /*0100*/  MUFU.RCP R9, R9 ;  /* 0x0000000900097308 */ /* 0x004fe20000001000 */
[----:B0-----:R-:W-:Y:S01]  /*0110*/  VIADD R6, R8, 0xffffffe ;  /* 0x0ffffffe08067836 */ /* 0x001fe20000000000 */
[----:B------:R-:W-:-:S06]  /*0120*/  LEA.HI R8, R5, R10, RZ, 0x7 ;  /* 0x0000000a05087211 */ /* 0x000fcc00078f38ff */
[----:B------:R0:W1:Y:S01]  /*0130*/  F2I.FTZ.U32.TRUNC.NTZ R7, R6 ;  /* 0x0000000600077305 */ /* 0x000062000021f000 */
[----:B------:R-:W-:Y:S02]  /*0140*/  SHF.R.S32.HI R5, RZ, 0x7, R8 ;  /* 0x00000007ff057819 */ /* 0x000fe40000011408 */
[----:B------:R-:W-:Y:S02]  /*0150*/  LOP3.LUT R13, R8, 0xffffff80, RZ, 0xc0, !PT ;  /* 0xffffff80080d7812 */ /* 0x000fe400078ec0ff */
[----:B------:R-:W-:Y:S02]  /*0160*/  IABS R12, R5 ;  /* 0x00000005000c7213 */ /* 0x000fe40000000000 */
[----:B------:R-:W-:Y:S01]  /*0170*/  ISETP.GE.AND P1, PT, R5, RZ, PT ;  /* 0x000000ff0500720c */ /* 0x000fe20003f26270 */
[----:B------:R-:W-:Y:S01]  /*0180*/  IMAD.IADD R13, R10, 0x1, -R13 ;  /* 0x000000010a0d7824 */ /* 0x000fe200078e0a0d */
[----:B0-----:R-:W-:Y:S01]  /*0190*/  HFMA2.MMA R6, -RZ, RZ, 0, 0 ;  /* 0x00000000ff067435 */ /* 0x001fe200000001ff */
[----:B-1----:R-:W-:-:S04]  /*01a0*/  IMAD.MOV R11, RZ, RZ, -R7 ;  /* 0x000000ffff0b7224 */ /* 0x002fc800078e0a07 */
[----:B------:R-:W-:-:S05]  /*01b0*/  IMAD R11, R11, R4, RZ ;  /* 0x000000040b0b7224 */ /* 0x000fca00078e02ff */
[----:B------:R-:W-:-:S04]  /*01c0*/  IMAD.HI.U32 R6, R7, R11, R6 ;  /* 0x0000000b07067227 */ /* 0x000fc800078e0006 */
[----:B------:R-:W-:Y:S01]  /*01d0*/  IMAD.MOV.U32 R11, RZ, RZ, R12 ;  /* 0x000000ffff0b7224 */ /* 0x000fe200078e000c */
[----:B------:R-:W-:Y:S01]  /*01e0*/  IABS R12, R10 ;  /* 0x0000000a000c7213 */ /* 0x000fe20000000000 */
[----:B------:R-:W-:Y:S02]  /*01f0*/  VIADD R7, R9, 0xffffffe ;  /* 0x0ffffffe09077836 */ /* 0x000fe40000000000 */
[----:B------:R-:W-:-:S04]  /*0200*/  IMAD.HI.U32 R6, R6, R11, RZ ;  /* 0x0000000b06067227 */ /* 0x000fc800078e00ff */
[----:B------:R-:W-:Y:S01]  /*0210*/  IMAD.MOV R6, RZ, RZ, -R6 ;  /* 0x000000ffff067224 */ /* 0x000fe200078e0a06 */
[----:B------:R-:W0:Y:S03]  /*0220*/  F2I.FTZ.U32.TRUNC.NTZ R7, R7 ;  /* 0x0000000700077305 */ /* 0x000e26000021f000 */
[----:B------:R-:W-:Y:S01]  /*0230*/  IMAD R9, R4, R6, R11 ;  /* 0x0000000604097224 */ /* 0x000fe200078e020b */
[----:B------:R-:W-:-:S04]  /*0240*/  PRMT R6, R13, 0x8880, RZ ;  /* 0x000088800d067816 */ /* 0x000fc800000000ff */
[----:B------:R-:W-:Y:S02]  /*0250*/  ISETP.GT.U32.AND P0, PT, R4, R9, PT ;  /* 0x000000090400720c */ /* 0x000fe40003f04070 */
[----:B------:R-:W-:-:S04]  /*0260*/  PRMT R6, R6, 0x7710, RZ ;  /* 0x0000771006067816 */ /* 0x000fc800000000ff */
[----:B------:R-:W-:Y:S02]  /*0270*/  SHF.R.U32.HI R6, RZ, 0x9, R6 ;  /* 0x00000009ff067819 */ /* 0x000fe40000011606 */
[----:B0-----:R-:W-:Y:S02]  /*0280*/  IADD3 R11, RZ, -R7, RZ ;  /* 0x80000007ff0b7210 */ /* 0x001fe40007ffe0ff */
[----:B------:R-:W-:-:S03]  /*0290*/  LOP3.LUT R6, R6, 0x3f, RZ, 0xc0, !PT ;  /* 0x0000003f06067812 */ /* 0x000fc600078ec0ff */
[----:B------:R-:W-:Y:S02]  /*02a0*/  @!P0 IMAD.IADD R9, R9, 0x1, -R4 ;  /* 0x0000000109098824 */ /* 0x000fe400078e0a04 */
[----:B------:R-:W-:Y:S02]  /*02b0*/  IMAD.IADD R8, R13, 0x1, R6 ;  /* 0x000000010d087824 */ /* 0x000fe400078e0206 */
[----:B------:R-:W-:Y:S01]  /*02c0*/  IMAD R11, R11, R0, RZ ;  /* 0x000000000b0b7224 */ /* 0x000fe200078e02ff */
[----:B------:R-:W-:Y:S01]  /*02d0*/  ISETP.GT.U32.AND P0, PT, R4, R9, PT ;  /* 0x000000090400720c */ /* 0x000fe20003f04070 */
[----:B------:R-:W-:Y:S01]  /*02e0*/  IMAD.MOV.U32 R6, RZ, RZ, RZ ;  /* 0x000000ffff067224 */ /* 0x000fe200078e00ff */
[----:B------:R-:W-:-:S03]  /*02f0*/  LOP3.LUT R8, R8, 0xc0, RZ, 0xc0, !PT ;  /* 0x000000c008087812 */ /* 0x000fc600078ec0ff */
[----:B------:R-:W-:Y:S01]  /*0300*/  IMAD.HI.U32 R6, R7, R11, R6 ;  /* 0x0000000b07067227 */ /* 0x000fe200078e0006 */
[----:B------:R-:W-:-:S03]  /*0310*/  IADD3 R8, RZ, -R8, RZ ;  /* 0x80000008ff087210 */ /* 0x000fc60007ffe0ff */
[----:B------:R-:W-:Y:S01]  /*0320*/  IMAD.MOV.U32 R11, RZ, RZ, R12 ;  /* 0x000000ffff0b7224 */ /* 0x000fe200078e000c */
[----:B------:R-:W-:-:S03]  /*0330*/  PRMT R8, R8, 0x7710, RZ ;  /* 0x0000771008087816 */ /* 0x000fc600000000ff */
[----:B------:R-:W-:Y:S01]  /*0340*/  @!P0 IMAD.IADD R9, R9, 0x1, -R4 ;  /* 0x0000000109098824 */ /* 0x000fe200078e0a04 */
[----:B------:R-:W-:Y:S01]  /*0350*/  ISETP.NE.AND P0, PT, R2, RZ, PT ;  /* 0x000000ff0200720c */ /* 0x000fe20003f05270 */
[----:B------:R-:W0:Y:S01]  /*0360*/  LDC.64 R4, c[0x0][0x218] ;  /* 0x00008600ff047b82 */ /* 0x000e220000000a00 */
[----:B------:R-:W-:Y:S02]  /*0370*/  IMAD.IADD R7, R13, 0x1, R8 ;  /* 0x000000010d077824 */ /* 0x000fe400078e0208 */
[----:B------:R-:W-:-:S03]  /*0380*/  IMAD.HI.U32 R6, R6, R11, RZ ;  /* 0x0000000b06067227 */ /* 0x000fc600078e00ff */
[----:B------:R-:W-:Y:S01]  /*0390*/  LOP3.LUT R8, R7, 0xffff, RZ, 0xc0, !PT ;  /* 0x0000ffff07087812 */ /* 0x000fe200078ec0ff */
[----:B------:R-:W-:Y:S02]  /*03a0*/  IMAD.MOV.U32 R14, RZ, RZ, R9 ;  /* 0x000000ffff0e7224 */ /* 0x000fe400078e0009 */
[----:B------:R-:W-:Y:S01]  /*03b0*/  IMAD.MOV R12, RZ, RZ, -R6 ;  /* 0x000000ffff0c7224 */ /* 0x000fe200078e0a06 */
[----:B------:R-:W-:Y:S02]  /*03c0*/  PRMT R9, R8, 0x8880, RZ ;  /* 0x0000888008097816 */ /* 0x000fe400000000ff */
[----:B------:R-:W-:Y:S01]  /*03d0*/  @!P1 IADD3 R14, -R14, RZ, RZ ;  /* 0x000000ff0e0e9210 */ /* 0x000fe20007ffe1ff */
[----:B------:R-:W-:Y:S01]  /*03e0*/  IMAD R7, R0, R12, R11 ;  /* 0x0000000c00077224 */ /* 0x000fe200078e020b */
[----:B------:R-:W-:-:S04]  /*03f0*/  @!P0 LOP3.LUT R14, RZ, R2, RZ, 0x33, !PT ;  /* 0x00000002ff0e8212 */ /* 0x000fc800078e33ff */
[----:B------:R-:W-:Y:S01]  /*0400*/  ISETP.GT.U32.AND P1, PT, R0, R7, PT ;  /* 0x000000070000720c */ /* 0x000fe20003f24070 */
[----:B------:R-:W-:-:S04]  /*0410*/  IMAD R9, R9, R2, R14 ;  /* 0x0000000209097224 */ /* 0x000fc800078e020e */
[----:B0-----:R-:W-:Y:S02]  /*0420*/  IMAD.WIDE R4, R9, 0x4, R4 ;  /* 0x0000000409047825 */ /* 0x001fe400078e0204 */
[----:B------:R-:W0:Y:S03]  /*0430*/  LDC.64 R8, c[0x0][0x210] ;  /* 0x00008400ff087b82 */ /* 0x000e260000000a00 */
[----:B------:R0:W2:Y:S03]  /*0440*/  LDG.E.EL R12, desc[UR4][R4.64] ;  /* 0x00000004040c7981 */ /* 0x0000a6000c2e1900 */
[----:B------:R-:W-:-:S05]  /*0450*/  @!P1 IMAD.IADD R7, R7, 0x1, -R0 ;  /* 0x0000000107079824 */ /* 0x000fca00078e0a00 */
[----:B------:R-:W-:Y:S02]  /*0460*/  ISETP.GE.U32.AND P0, PT, R7, R0, PT ;  /* 0x000000000700720c */ /* 0x000fe40003f06070 */
[----:B------:R-:W-:Y:S01]  /*0470*/  LOP3.LUT R0, R10, R3, RZ, 0x3c, !PT ;  /* 0x000000030a007212 */ /* 0x000fe200078e3cff */
[----:B------:R-:W-:Y:S01]  /*0480*/  @!P1 VIADD R6, R6, 0x1 ;  /* 0x0000000106069836 */ /* 0x000fe20000000000 */
[----:B------:R-:W-:Y:S02]  /*0490*/  ISETP.NE.AND P1, PT, R3, RZ, PT ;  /* 0x000000ff0300720c */ /* 0x000fe40003f25270 */
[----:B------:R-:W-:Y:S02]  /*04a0*/  ISETP.GE.AND P2, PT, R0, RZ, PT ;  /* 0x000000ff0000720c */ /* 0x000fe40003f46270 */
[----:B------:R-:W-:-:S05]  /*04b0*/  LEA R17, R14, R13, 0xa ;  /* 0x0000000d0e117211 */ /* 0x000fca00078e50ff */
[----:B------:R-:W-:-:S06]  /*04c0*/  @P0 VIADD R6, R6, 0x1 ;  /* 0x0000000106060836 */ /* 0x000fcc0000000000 */
[----:B------:R-:W-:Y:S01]  /*04d0*/  @!P2 IMAD.MOV R6, RZ, RZ, -R6 ;  /* 0x000000ffff06a224 */ /* 0x000fe200078e0a06 */
[----:B------:R-:W-:-:S05]  /*04e0*/  @!P1 LOP3.LUT R6, RZ, R3, RZ, 0x33, !PT ;  /* 0x00000003ff069212 */ /* 0x000fca00078e33ff */
[----:B------:R-:W-:-:S04]  /*04f0*/  IMAD R17, R6, 0x80, R17 ;  /* 0x0000008006117824 */ /* 0x000fc800078e0211 */
[----:B0-----:R-:W-:-:S05]  /*0500*/  IMAD.WIDE R4, R17, 0x2, R8 ;  /* 0x0000000211047825 */ /* 0x001fca00078e0208 */
[----:B------:R0:W5:Y:S01]  /*0510*/  LDG.E.EL.U16 R11, desc[UR4][R4.64] ;  /* 0x00000004040b7981 */ /* 0x000162000c2e1500 */
[----:B------:R-:W-:Y:S01]  /*0520*/  BSSY B0, `(.L_x_0) ;  /* 0x0000043000007945 */ /* 0x000fe20003800000 */
[----:B--2---:R-:W-:-:S06]  /*0530*/  FMUL R3, R12, 0.63661974668502807617 ;  /* 0x3f22f9830c037820 */ /* 0x004fcc0000400000 */
[----:B------:R-:W1:Y:S01]  /*0540*/  F2I.FTZ.NTZ R3, R3 ;  /* 0x0000000300037305 */ /* 0x000e620000213100 */
[----:B------:R-:W-:-:S05]  /*0550*/  FADD.FTZ R2, |R12|, -RZ ;  /* 0x800000ff0c027221 */ /* 0x000fca0000010200 */
[----:B------:R-:W-:Y:S02]  /*0560*/  FSETP.GE.AND P1, PT, R2, 105615, PT ;  /* 0x47ce47800200780b */ /* 0x000fe40003f26000 */
[----:B-1----:R-:W-:-:S05]  /*0570*/  I2FP.F32.S32 R7, R3 ;  /* 0x0000000300077245 */ /* 0x002fca0000201400 */
[----:B------:R-:W-:-:S04]  /*0580*/  FFMA.FTZ R0, R7, -1.5707962512969970703, R12 ;  /* 0xbfc90fda07007823 */ /* 0x000fc8000001000c */
[----:B------:R-:W-:-:S04]  /*0590*/  FFMA.FTZ R0, R7, -7.5497894158615963534e-08, R0 ;  /* 0xb3a2216807007823 */ /* 0x000fc80000010000 */
[----:B------:R-:W-:Y:S01]  /*05a0*/  FFMA.FTZ R14, R7, -5.3903029534742383927e-15, R0 ;  /* 0xa7c234c5070e7823 */ /* 0x000fe20000010000 */
[----:B------:R-:W-:Y:S01]  /*05b0*/  FSETP.NEU.AND P2, PT, R2, +INF , PT ;  /* 0x7f8000000200780b */ /* 0x000fe20003f4d000 */
[----:B------:R-:W-:Y:S02]  /*05c0*/  IMAD.MOV.U32 R15, RZ, RZ, R3 ;  /* 0x000000ffff0f7224 */ /* 0x000fe400078e0003 */
[----:B------:R-:W-:Y:S01]  /*05d0*/  IMAD.MOV.U32 R0, RZ, RZ, R14 ;  /* 0x000000ffff007224 */ /* 0x000fe200078e000e */
[----:B0-----:R-:W-:Y:S09]  /*05e0*/  @!P1 BRA `(.L_x_1) ;  /* 0x0000000000d89947 */ /* 0x001ff20003800000 */
[----:B------:R-:W-:Y:S01]  /*05f0*/  @!P2 FMUL.FTZ R0, RZ, R12 ;  /* 0x0000000cff00a220 */ /* 0x000fe20000410000 */
[----:B------:R-:W-:Y:S01]  /*0600*/  @!P2 IMAD.MOV.U32 R3, RZ, RZ, RZ ;  /* 0x000000ffff03a224 */ /* 0x000fe200078e00ff */
[----:B------:R-:W-:Y:S06]  /*0610*/  @!P2 BRA `(.L_x_1) ;  /* 0x0000000000cca947 */ /* 0x000fec0003800000 */
[----:B------:R-:W-:Y:S01]  /*0620*/  SHF.R.U32.HI R6, RZ, 0x17, R12 ;  /* 0x00000017ff067819 */ /* 0x000fe2000001160c */
[----:B------:R-:W-:Y:S01]  /*0630*/  IMAD.MOV.U32 R0, RZ, RZ, RZ ;  /* 0x000000ffff007224 */ /* 0x000fe200078e00ff */
[----:B------:R-:W-:Y:S01]  /*0640*/  SHF.L.U32 R3, R12, 0x8, RZ ;  /* 0x000000080c037819 */ /* 0x000fe200000006ff */
[----:B------:R-:W-:Y:S01]  /*0650*/  IMAD.MOV.U32 R5, RZ, RZ, RZ ;  /* 0x000000ffff057224 */ /* 0x000fe200078e00ff */
[----:B------:R-:W-:Y:S01]  /*0660*/  LOP3.LUT R2, R6, 0xe0, RZ, 0xc0, !PT ;  /* 0x000000e006027812 */ /* 0x000fe200078ec0ff */
[----:B------:R-:W-:Y:S01]  /*0670*/  IMAD.MOV.U32 R7, RZ, RZ, RZ ;  /* 0x000000ffff077224 */ /* 0x000fe200078e00ff */
[----:B------:R-:W-:Y:S01]  /*0680*/  LOP3.LUT R3, R3, 0x80000000, RZ, 0xfc, !PT ;  /* 0x8000000003037812 */ /* 0x000fe200078efcff */
[----:B------:R-:W-:Y:S02]  /*0690*/  ULDC.64 UR6, c[0x4][0x8] ;  /* 0x0100020000067ab9 */ /* 0x000fe40000000a00 */
[----:B------:R-:W-:Y:S01]  /*06a0*/  VIADD R4, R2, 0xffffff80 ;  /* 0xffffff8002047836 */ /* 0x000fe20000000000 */
[----:B------:R-:W-:-:S04]  /*06b0*/  MOV R2, R1 ;  /* 0x0000000100027202 */ /* 0x000fc80000000f00 */
[----:B------:R-:W-:-:S07]  /*06c0*/  SHF.R.U32.HI R4, RZ, 0x5, R4 ;  /* 0x00000005ff047819 */ /* 0x000fce0000011604 */
.L_x_2:
[----:B------:R-:W-:-:S04]  /*06d0*/  IADD3 R18, P0, R5, UR6, RZ ;  /* 0x0000000605127c10 */ /* 0x000fc8000ff1e0ff */
[----:B------:R-:W-:-:S05]  /*06e0*/  IADD3.X R19, R7, UR7, RZ, P0, !PT ;  /* 0x0000000707137c10 */ /* 0x000fca00087fe4ff */
[----:B------:R0:W2:Y:S01]  /*06f0*/  LDG.E.CONSTANT R21, desc[UR4][R18.64] ;  /* 0x0000000412157981 */ /* 0x0000a2000c1e9900 */
[----:B------:R-:W-:-:S04]  /*0700*/  IADD3 R5, P3, R5, 0x4, RZ ;  /* 0x0000000405057810 */ /* 0x000fc80007f7e0ff */
[----:B------:R-:W-:Y:S01]  /*0710*/  ISETP.NE.U32.AND P0, PT, R5, 0x18, PT ;  /* 0x000000180500780c */ /* 0x000fe20003f05070 */
[----:B------:R-:W-:Y:S02]  /*0720*/  IMAD.X R7, RZ, RZ, R7, P3 ;  /* 0x000000ffff077224 */ /* 0x000fe400018e0607 */
[----:B0-----:R-:W-:-:S03]  /*0730*/  IMAD.MOV.U32 R18, RZ, RZ, R0 ;  /* 0x000000ffff127224 */ /* 0x001fc600078e0000 */
[----:B------:R-:W-:Y:S01]  /*0740*/  ISETP.NE.AND.EX P0, PT, R7, RZ, PT, P0 ;  /* 0x000000ff0700720c */ /* 0x000fe20003f05300 */
[----:B------:R-:W-:Y:S02]  /*0750*/  IMAD.MOV.U32 R19, RZ, RZ, RZ ;  /* 0x000000ffff137224 */ /* 0x000fe400078e00ff */
[----:B--2---:R-:W-:-:S05]  /*0760*/  IMAD.WIDE.U32 R20, R3, R21, R18 ;  /* 0x0000001503147225 */ /* 0x004fca00078e0012 */
[----:B------:R0:W-:Y:S01]  /*0770*/  STL [R2], R20 ;  /* 0x0000001402007387 */ /* 0x0001e20000100800 */
[----:B------:R-:W-:Y:S01]  /*0780*/  MOV R0, R21 ;  /* 0x0000001500007202 */ /* 0x000fe20000000f00 */
[----:B0-----:R-:W-:-:S03]  /*0790*/  VIADD R2, R2, 0x4 ;  /* 0x0000000402027836 */ /* 0x001fc60000000000 */
[----:B------:R-:W-:Y:S05]  /*07a0*/  @P0 BRA `(.L_x_2) ;  /* 0xfffffffc00c80947 */ /* 0x000fea000383ffff */
[----:B------:R-:W-:Y:S01]  /*07b0*/  LOP3.LUT P0, RZ, R12, 0xf800000, RZ, 0xc0, !PT ;  /* 0x0f8000000cff7812 */ /* 0x000fe2000780c0ff */
[----:B------:R-:W-:Y:S01]  /*07c0*/  IMAD R16, R4, -0x4, R1 ;  /* 0xfffffffc04107824 */ /* 0x000fe200078e0201 */
[----:B------:R0:W-:Y:S04]  /*07d0*/  STL [R1+0x18], R0 ;  /* 0x0000180001007387 */ /* 0x0001e80000100800 */
[----:B------:R-:W2:Y:S04]  /*07e0*/  LDL R2, [R16+0x14] ;  /* 0x0000140010027983 */ /* 0x000ea80000100800 */
[----:B------:R-:W2:Y:S04]  /*07f0*/  LDL R5, [R16+0x18] ;  /* 0x0000180010057983 */ /* 0x000ea80000100800 */
[----:B------:R-:W3:Y:S01]  /*0800*/  @P0 LDL R3, [R16+0x10] ;  /* 0x0000100010030983 */ /* 0x000ee20000100800 */
[----:B------:R-:W-:Y:S01]  /*0810*/  UMOV UR6, 0x54442d19 ;  /* 0x54442d1900067882 */ /* 0x000fe20000000000 */
[----:B------:R-:W-:Y:S01]  /*0820*/  UMOV UR7, 0x3bf921fb ;  /* 0x3bf921fb00077882 */ /* 0x000fe20000000000 */
[----:B--2---:R-:W-:-:S02]  /*0830*/  SHF.L.W.U32.HI R5, R2, R6, R5 ;  /* 0x0000000602057219 */ /* 0x004fc40000010e05 */
[----:B---3--:R-:W-:Y:S02]  /*0840*/  @P0 SHF.L.W.U32.HI R2, R3, R6, R2 ;  /* 0x0000000603020219 */ /* 0x008fe40000010e02 */
[--C-:B0-----:R-:W-:Y:S02]  /*0850*/  SHF.R.U32.HI R0, RZ, 0x1e, R5.reuse ;  /* 0x0000001eff007819 */ /* 0x101fe40000011605 */
[C---:B------:R-:W-:Y:S01]  /*0860*/  SHF.L.W.U32.HI R3, R2.reuse, 0x2, R5 ;  /* 0x0000000202037819 */ /* 0x040fe20000010e05 */
[----:B------:R-:W-:Y:S01]  /*0870*/  IMAD.SHL.U32 R2, R2, 0x4, RZ ;  /* 0x0000000402027824 */ /* 0x000fe200078e00ff */
[----:B------:R-:W-:Y:S02]  /*0880*/  ISETP.GE.AND P0, PT, R12, RZ, PT ;  /* 0x000000ff0c00720c */ /* 0x000fe40003f06270 */
[----:B------:R-:W-:-:S04]  /*0890*/  SHF.R.S32.HI R4, RZ, 0x1f, R3 ;  /* 0x0000001fff047819 */ /* 0x000fc80000011403 */
[C---:B------:R-:W-:Y:S02]  /*08a0*/  LOP3.LUT R6, R4.reuse, R2, RZ, 0x3c, !PT ;  /* 0x0000000204067212 */ /* 0x040fe400078e3cff */
[----:B------:R-:W-:Y:S02]  /*08b0*/  LOP3.LUT R7, R4, R3, RZ, 0x3c, !PT ;  /* 0x0000000304077212 */ /* 0x000fe400078e3cff */
[C---:B------:R-:W-:Y:S02]  /*08c0*/  LOP3.LUT R2, R3.reuse, R12, RZ, 0x3c, !PT ;  /* 0x0000000c03027212 */ /* 0x040fe400078e3cff */
[----:B------:R-:W-:Y:S02]  /*08d0*/  LEA.HI R3, R3, R0, RZ, 0x1 ;  /* 0x0000000003037211 */ /* 0x000fe400078f08ff */
[----:B------:R-:W0:Y:S01]  /*08e0*/  I2F.F64.S64 R6, R6 ;  /* 0x0000000600067312 */ /* 0x000e220000301c00 */
[----:B------:R-:W-:Y:S02]  /*08f0*/  ISETP.GE.AND P3, PT, R2, RZ, PT ;  /* 0x000000ff0200720c */ /* 0x000fe40003f66270 */
[----:B------:R-:W-:-:S05]  /*0900*/  IMAD.MOV R0, RZ, RZ, -R3 ;  /* 0x000000ffff007224 */ /* 0x000fca00078e0a03 */
[----:B------:R-:W-:Y:S01]  /*0910*/  @!P0 MOV R3, R0 ;  /* 0x0000000000038202 */ /* 0x000fe20000000f00 */
[----:B0-----:R-:W-:-:S10]  /*0920*/  DMUL R18, R6, UR6 ;  /* 0x0000000606127c28 */ /* 0x001fd40008000000 */
[----:B------:R-:W0:Y:S02]  /*0930*/  F2F.F32.F64 R18, R18 ;  /* 0x0000001200127310 */ /* 0x000e240000301000 */
[----:B0-----:R-:W-:-:S07]  /*0940*/  FSEL R0, -R18, R18, !P3 ;  /* 0x0000001212007208 */ /* 0x001fce0005800100 */
.L_x_1:
[----:B------:R-:W-:Y:S05]  /*0950*/  BSYNC B0 ;  /* 0x0000000000007941 */ /* 0x000fea0003800000 */
.L_x_0:
[----:B------:R-:W-:Y:S01]  /*0960*/  ISETP.GE.AND P3, PT, R13, 0x40, PT ;  /* 0x000000400d00780c */ /* 0x000fe20003f66270 */
[C---:B------:R-:W-:Y:S01]  /*0970*/  VIADD R5, R17.reuse, 0x40 ;  /* 0x0000004011057836 */ /* 0x040fe20000000000 */
[----:B------:R-:W-:Y:S01]  /*0980*/  PRMT R7, RZ, 0x7610, R7 ;  /* 0x00007610ff077816 */ /* 0x000fe20000000007 */
[----:B------:R-:W-:Y:S01]  /*0990*/  VIADD R17, R17, 0xffffffc0 ;  /* 0xffffffc011117836 */ /* 0x000fe20000000000 */
[----:B------:R-:W-:Y:S01]  /*09a0*/  ISETP.GT.AND P0, PT, R13, 0x3f, PT ;  /* 0x0000003f0d00780c */ /* 0x000fe20003f04270 */
[----:B------:R-:W-:Y:S01]  /*09b0*/  IMAD.WIDE R4, R5, 0x2, R8 ;  /* 0x0000000205047825 */ /* 0x000fe200078e0208 */
[----:B------:R-:W-:-:S03]  /*09c0*/  PRMT R13, RZ, 0x7610, R13 ;  /* 0x00007610ff0d7816 */ /* 0x000fc6000000000d */
[----:B------:R-:W-:-:S04]  /*09d0*/  IMAD.WIDE R8, R17, 0x2, R8 ;  /* 0x0000000211087825 */ /* 0x000fc800078e0208 */
[----:B------:R0:W5:Y:S01]  /*09e0*/  @!P3 LDG.E.EL.U16 R7, desc[UR4][R4.64] ;  /* 0x000000040407b981 */ /* 0x000162000c2e1500 */
[----:B------:R-:W-:-:S03]  /*09f0*/  LOP3.LUT R2, R3, 0x1, RZ, 0xc0, !PT ;  /* 0x0000000103027812 */ /* 0x000fc600078ec0ff */
[----:B------:R0:W5:Y:S01]  /*0a00*/  @P0 LDG.E.EL.U16 R13, desc[UR4][R8.64] ;  /* 0x00000004080d0981 */ /* 0x000162000c2e1500 */
[----:B------:R-:W-:Y:S01]  /*0a10*/  ISETP.NE.U32.AND P0, PT, R2, 0x1, PT ;  /* 0x000000010200780c */ /* 0x000fe20003f05070 */
[----:B------:R-:W-:Y:S01]  /*0a20*/  HFMA2.MMA R17, -RZ, RZ, 1.0078125, -8.98838043212890625e-05 ;  /* 0x3c0885e4ff117435 */ /* 0x000fe200000001ff */
[C---:B------:R-:W-:Y:S01]  /*0a30*/  FMUL.FTZ R19, R0.reuse, R0 ;  /* 0x0000000000137220 */ /* 0x040fe20000410000 */
[----:B------:R-:W-:Y:S01]  /*0a40*/  IMAD.MOV.U32 R2, RZ, RZ, -0x46b2bead ;  /* 0xb94d4153ff027424 */ /* 0x000fe200078e00ff */
[----:B------:R-:W-:Y:S01]  /*0a50*/  FSEL R0, R0, 1, !P0 ;  /* 0x3f80000000007808 */ /* 0x000fe20004000000 */
[----:B------:R-:W-:Y:S01]  /*0a60*/  VIADD R16, R3, 0x1 ;  /* 0x0000000103107836 */ /* 0x000fe20000000000 */
[----:B------:R-:W-:Y:S01]  /*0a70*/  MOV R3, 0xbe2aaaa8 ;  /* 0xbe2aaaa800037802 */ /* 0x000fe20000000f00 */
[----:B------:R-:W-:Y:S03]  /*0a80*/  BSSY B0, `(.L_x_3) ;  /* 0x0000042000007945 */ /* 0x000fe60003800000 */
[----:B------:R-:W-:-:S03]  /*0a90*/  LOP3.LUT P4, RZ, R16, 0x2, RZ, 0xc0, !PT ;  /* 0x0000000210ff7812 */ /* 0x000fc6000788c0ff */
[----:B------:R-:W-:Y:S02]  /*0aa0*/  @P0 IMAD.MOV.U32 R6, RZ, RZ, 0x37cbac00 ;  /* 0x37cbac00ff060424 */ /* 0x000fe400078e00ff */
[----:B------:R-:W-:Y:S02]  /*0ab0*/  @P0 IMAD.MOV.U32 R17, RZ, RZ, 0x3d2aaabb ;  /* 0x3d2aaabbff110424 */ /* 0x000fe400078e00ff */
[----:B------:R-:W-:Y:S01]  /*0ac0*/  @P0 FFMA.FTZ R2, R19, R6, -0.0013887860113754868507 ;  /* 0xbab607ed13020423 */ /* 0x000fe20000010006 */
[----:B------:R-:W-:-:S03]  /*0ad0*/  @P0 IMAD.MOV.U32 R3, RZ, RZ, -0x41000001 ;  /* 0xbeffffffff030424 */ /* 0x000fc600078e00ff */
[----:B------:R-:W-:-:S04]  /*0ae0*/  FFMA.FTZ R2, R19, R2, R17 ;  /* 0x0000000213027223 */ /* 0x000fc80000010011 */
[C---:B------:R-:W-:Y:S01]  /*0af0*/  FFMA.FTZ R3, R19.reuse, R2, R3 ;  /* 0x0000000213037223 */ /* 0x040fe20000010003 */
[----:B------:R-:W-:-:S04]  /*0b00*/  FFMA.FTZ R19, R19, R0, RZ ;  /* 0x0000000013137223 */ /* 0x000fc800000100ff */
[----:B------:R-:W-:-:S04]  /*0b10*/  FFMA.FTZ R0, R19, R3, R0 ;  /* 0x0000000313007223 */ /* 0x000fc80000010000 */
[----:B------:R-:W-:Y:S01]  /*0b20*/  @P4 FFMA.FTZ R0, R0, -1, RZ ;  /* 0xbf80000000004823 */ /* 0x000fe200000100ff */
[----:B0-----:R-:W-:Y:S06]  /*0b30*/  @!P1 BRA `(.L_x_4) ;  /* 0x0000000000d89947 */ /* 0x001fec0003800000 */
[----:B------:R-:W-:Y:S01]  /*0b40*/  @!P2 FMUL.FTZ R14, RZ, R12 ;  /* 0x0000000cff0ea220 */ /* 0x000fe20000410000 */
[----:B------:R-:W-:Y:S01]  /*0b50*/  @!P2 IMAD.MOV.U32 R15, RZ, RZ, RZ ;  /* 0x000000ffff0fa224 */ /* 0x000fe200078e00ff */
[----:B------:R-:W-:Y:S06]  /*0b60*/  @!P2 BRA `(.L_x_4) ;  /* 0x0000000000cca947 */ /* 0x000fec0003800000 */
[----:B------:R-:W-:Y:S01]  /*0b70*/  SHF.R.U32.HI R16, RZ, 0x17, R12 ;  /* 0x00000017ff107819 */ /* 0x000fe2000001160c */
[----:B------:R-:W-:Y:S01]  /*0b80*/  IMAD.SHL.U32 R8, R12, 0x100, RZ ;  /* 0x000001000c087824 */ /* 0x000fe200078e00ff */
[----:B------:R-:W-:Y:S01]  /*0b90*/  HFMA2.MMA R2, -RZ, RZ, 0, 0 ;  /* 0x00000000ff027435 */ /* 0x000fe200000001ff */
        /* <DEDUP_REMOVED lines=8> */
.L_x_5:
[----:B------:R-:W-:-:S04]  /*0c20*/  IADD3 R14, P0, R5, UR6, RZ ;  /* 0x00000006050e7c10 */ /* 0x000fc8000ff1e0ff */
[----:B------:R-:W-:-:S06]  /*0c30*/  IADD3.X R15, R6, UR7, RZ, P0, !PT ;  /* 0x00000007060f7c10 */ /* 0x000fcc00087fe4ff */
[----:B------:R-:W2:Y:S01]  /*0c40*/  LDG.E.CONSTANT R15, desc[UR4][R14.64] ;  /* 0x000000040e0f7981 */ /* 0x000ea2000c1e9900 */
[----:B------:R-:W-:Y:S01]  /*0c50*/  IADD3 R5, P1, R5, 0x4, RZ ;  /* 0x0000000405057810 */ /* 0x000fe20007f3e0ff */
[----:B------:R-:W-:Y:S02]  /*0c60*/  IMAD.MOV.U32 R8, RZ, RZ, R2 ;  /* 0x000000ffff087224 */ /* 0x000fe400078e0002 */
[----:B------:R-:W-:Y:S01]  /*0c70*/  IMAD.MOV.U32 R9, RZ, RZ, RZ ;  /* 0x000000ffff097224 */ /* 0x000fe200078e00ff */
[----:B------:R-:W-:Y:S01]  /*0c80*/  ISETP.NE.U32.AND P0, PT, R5, 0x18, PT ;  /* 0x000000180500780c */ /* 0x000fe20003f05070 */
[----:B------:R-:W-:-:S05]  /*0c90*/  IMAD.X R6, RZ, RZ, R6, P1 ;  /* 0x000000ffff067224 */ /* 0x000fca00008e0606 */
[----:B------:R-:W-:Y:S01]  /*0ca0*/  ISETP.NE.AND.EX P0, PT, R6, RZ, PT, P0 ;  /* 0x000000ff0600720c */ /* 0x000fe20003f05300 */
[----:B--2---:R-:W-:-:S05]  /*0cb0*/  IMAD.WIDE.U32 R8, R17, R15, R8 ;  /* 0x0000000f11087225 */ /* 0x004fca00078e0008 */
[----:B------:R0:W-:Y:S01]  /*0cc0*/  STL [R3], R8 ;  /* 0x0000000803007387 */ /* 0x0001e20000100800 */
[----:B------:R-:W-:Y:S01]  /*0cd0*/  MOV R2, R9 ;  /* 0x0000000900027202 */ /* 0x000fe20000000f00 */
[----:B0-----:R-:W-:-:S05]  /*0ce0*/  VIADD R3, R3, 0x4 ;  /* 0x0000000403037836 */ /* 0x001fca0000000000 */
        /* <DEDUP_REMOVED lines=9> */
[----:B------:R-:W-:-:S02]  /*0d80*/  ISETP.GE.AND P1, PT, R12, RZ, PT ;  /* 0x000000ff0c00720c */ /* 0x000fc40003f26270 */
[-C--:B--2---:R-:W-:Y:S02]  /*0d90*/  SHF.L.W.U32.HI R6, R3, R16.reuse, R6 ;  /* 0x0000001003067219 */ /* 0x084fe40000010e06 */
[----:B---3--:R-:W-:Y:S02]  /*0da0*/  @P0 SHF.L.W.U32.HI R3, R4, R16, R3 ;  /* 0x0000001004030219 */ /* 0x008fe40000010e03 */
[--C-:B------:R-:W-:Y:S02]  /*0db0*/  SHF.R.U32.HI R15, RZ, 0x1e, R6.reuse ;  /* 0x0000001eff0f7819 */ /* 0x100fe40000011606 */
[C---:B------:R-:W-:Y:S01]  /*0dc0*/  SHF.L.W.U32.HI R4, R3.reuse, 0x2, R6 ;  /* 0x0000000203047819 */ /* 0x040fe20000010e06 */
[----:B------:R-:W-:-:S03]  /*0dd0*/  IMAD.SHL.U32 R3, R3, 0x4, RZ ;  /* 0x0000000403037824 */ /* 0x000fc600078e00ff */
[----:B------:R-:W-:Y:S02]  /*0de0*/  SHF.R.S32.HI R5, RZ, 0x1f, R4 ;  /* 0x0000001fff057819 */ /* 0x000fe40000011404 */
[C---:B------:R-:W-:Y:S02]  /*0df0*/  LEA.HI R15, R4.reuse, R15, RZ, 0x1 ;  /* 0x0000000f040f7211 */ /* 0x040fe400078f08ff */
[C---:B------:R-:W-:Y:S02]  /*0e00*/  LOP3.LUT R8, R5.reuse, R3, RZ, 0x3c, !PT ;  /* 0x0000000305087212 */ /* 0x040fe400078e3cff */
[----:B------:R-:W-:Y:S02]  /*0e10*/  LOP3.LUT R9, R5, R4, RZ, 0x3c, !PT ;  /* 0x0000000405097212 */ /* 0x000fe400078e3cff */
[----:B------:R-:W-:Y:S01]  /*0e20*/  LOP3.LUT R12, R4, R12, RZ, 0x3c, !PT ;  /* 0x0000000c040c7212 */ /* 0x000fe200078e3cff */
[----:B------:R-:W-:-:S03]  /*0e30*/  IMAD.MOV R4, RZ, RZ, -R15 ;  /* 0x000000ffff047224 */ /* 0x000fc600078e0a0f */
[----:B------:R-:W0:Y:S01]  /*0e40*/  I2F.F64.S64 R8, R8 ;  /* 0x0000000800087312 */ /* 0x000e220000301c00 */
[----:B------:R-:W-:Y:S02]  /*0e50*/  ISETP.GE.AND P0, PT, R12, RZ, PT ;  /* 0x000000ff0c00720c */ /* 0x000fe40003f06270 */
[----:B------:R-:W-:Y:S01]  /*0e60*/  @!P1 MOV R15, R4 ;  /* 0x00000004000f9202 */ /* 0x000fe20000000f00 */
[----:B0-----:R-:W-:-:S10]  /*0e70*/  DMUL R2, R8, UR6 ;  /* 0x0000000608027c28 */ /* 0x001fd40008000000 */
[----:B------:R-:W0:Y:S02]  /*0e80*/  F2F.F32.F64 R2, R2 ;  /* 0x0000000200027310 */ /* 0x000e240000301000 */
[----:B0-----:R-:W-:-:S07]  /*0e90*/  FSEL R14, -R2, R2, !P0 ;  /* 0x00000002020e7208 */ /* 0x001fce0004000100 */
.L_x_4:
[----:B------:R-:W-:Y:S05]  /*0ea0*/  BSYNC B0 ;  /* 0x0000000000007941 */ /* 0x000fea0003800000 */
.L_x_3:
[C---:B------:R-:W-:Y:S01]  /*0eb0*/  LOP3.LUT R2, R15.reuse, 0x1, RZ, 0xc0, !PT ;  /* 0x000000010f027812 */ /* 0x040fe200078ec0ff */
[----:B------:R-:W-:Y:S01]  /*0ec0*/  FMUL.FTZ R9, R14, R14 ;  /* 0x0000000e0e097220 */ /* 0x000fe20000410000 */
[----:B------:R-:W-:Y:S01]  /*0ed0*/  HFMA2.MMA R4, -RZ, RZ, -1.541015625, -0.052001953125 ;  /* 0xbe2aaaa8ff047435 */ /* 0x000fe200000001ff */
[----:B------:R-:W-:Y:S01]  /*0ee0*/  IMAD.MOV.U32 R3, RZ, RZ, 0x3c0885e4 ;  /* 0x3c0885e4ff037424 */ /* 0x000fe200078e00ff */
[----:B------:R-:W-:Y:S01]  /*0ef0*/  ISETP.NE.U32.AND P0, PT, R2, 0x1, PT ;  /* 0x000000010200780c */ /* 0x000fe20003f05070 */
[----:B------:R-:W-:Y:S01]  /*0f00*/  IMAD.MOV.U32 R2, RZ, RZ, -0x46b2bead ;  /* 0xb94d4153ff027424 */ /* 0x000fe200078e00ff */
[----:B------:R-:W-:Y:S01]  /*0f10*/  LOP3.LUT P1, RZ, R15, 0x2, RZ, 0xc0, !PT ;  /* 0x000000020fff7812 */ /* 0x000fe2000782c0ff */
[----:B-----5:R-:W-:Y:S02]  /*0f20*/  HADD2.F32 R7, -RZ, R7.H0_H0 ;  /* 0x20000007ff077230 */ /* 0x020fe40000004100 */
[----:B------:R-:W-:Y:S02]  /*0f30*/  HADD2.F32 R13, -RZ, R13.H0_H0 ;  /* 0x2000000dff0d7230 */ /* 0x000fe40000004100 */
[----:B------:R-:W-:-:S02]  /*0f40*/  HADD2.F32 R11, -RZ, R11.H0_H0 ;  /* 0x2000000bff0b7230 */ /* 0x000fc40000004100 */
[----:B------:R-:W-:-:S04]  /*0f50*/  @!P3 FADD R13, RZ, -R7 ;  /* 0x80000007ff0db221 */ /* 0x000fc80000000000 */
[----:B------:R-:W-:Y:S02]  /*0f60*/  @!P0 IMAD.MOV.U32 R6, RZ, RZ, 0x37cbac00 ;  /* 0x37cbac00ff068424 */ /* 0x000fe400078e00ff */
[----:B------:R-:W-:Y:S02]  /*0f70*/  @!P0 IMAD.MOV.U32 R3, RZ, RZ, 0x3d2aaabb ;  /* 0x3d2aaabbff038424 */ /* 0x000fe400078e00ff */
[----:B------:R-:W-:Y:S01]  /*0f80*/  @!P0 FFMA.FTZ R2, R9, R6, -0.0013887860113754868507 ;  /* 0xbab607ed09028423 */ /* 0x000fe20000010006 */
[----:B------:R-:W-:-:S03]  /*0f90*/  @!P0 IMAD.MOV.U32 R4, RZ, RZ, -0x41000001 ;  /* 0xbeffffffff048424 */ /* 0x000fc600078e00ff */
[----:B------:R-:W-:Y:S01]  /*0fa0*/  FFMA.FTZ R3, R9, R2, R3 ;  /* 0x0000000209037223 */ /* 0x000fe20000010003 */
[----:B------:R-:W-:-:S03]  /*0fb0*/  FSEL R2, R14, 1, P0 ;  /* 0x3f8000000e027808 */ /* 0x000fc60000000000 */
[C---:B------:R-:W-:Y:S02]  /*0fc0*/  FFMA.FTZ R3, R9.reuse, R3, R4 ;  /* 0x0000000309037223 */ /* 0x040fe40000010004 */
[----:B------:R-:W0:Y:S01]  /*0fd0*/  LDC.64 R4, c[0x0][0x220] ;  /* 0x00008800ff047b82 */ /* 0x000e220000000a00 */
[----:B------:R-:W-:-:S04]  /*0fe0*/  FFMA.FTZ R9, R9, R2, RZ ;  /* 0x0000000209097223 */ /* 0x000fc800000100ff */
[----:B------:R-:W-:-:S04]  /*0ff0*/  FFMA.FTZ R2, R9, R3, R2 ;  /* 0x0000000309027223 */ /* 0x000fc80000010002 */
[----:B------:R-:W-:-:S04]  /*1000*/  @P1 FFMA.FTZ R2, R2, -1, RZ ;  /* 0xbf80000002021823 */ /* 0x000fc800000100ff */
[----:B------:R-:W-:-:S04]  /*1010*/  FMUL R2, R13, R2 ;  /* 0x000000020d027220 */ /* 0x000fc80000400000 */
[----:B------:R-:W-:-:S05]  /*1020*/  FFMA R2, R11, R0, R2 ;  /* 0x000000000b027223 */ /* 0x000fca0000000002 */
[----:B------:R-:W-:Y:S01]  /*1030*/  F2FP.F16.F32.PACK_AB R2, RZ, R2 ;  /* 0x00000002ff02723e */ /* 0x000fe200000000ff */
[----:B0-----:R-:W-:-:S05]  /*1040*/  IMAD.WIDE R4, R10, 0x2, R4 ;  /* 0x000000020a047825 */ /* 0x001fca00078e0204 */
[----:B------:R-:W-:Y:S01]  /*1050*/  STG.E.U16 desc[UR4][R4.64], R2 ;  /* 0x0000000204007986 */ /* 0x000fe2000c101504 */
[----:B------:R-:W-:Y:S05]  /*1060*/  EXIT ;  /* 0x000000000000794d */ /* 0x000fea0003800000 */
.L_x_6:
[----:B------:R-:W-:-:S00]  /*1070*/  BRA `(.L_x_6) ;  /* 0xfffffffc00fc7947 */ /* 0x000fc0000383ffff */
[----:B------:R-:W-:-:S00]  /*1080*/  NOP ;  /* 0x0000000000007918 */ /* 0x000fc00000000000 */
[----:B------:R-:W-:-:S00]  /*1090*/  NOP ;  /* 0x0000000000007918 */ /* 0x000fc00000000000 */
[----:B------:R-:W-:-:S00]  /*10a0*/  NOP ;  /* 0x0000000000007918 */ /* 0x000fc00000000000 */
[----:B------:R-:W-:-:S00]  /*10b0*/  NOP ;  /* 0x0000000000007918 */ /* 0x000fc00000000000 */
[----:B------:R-:W-:-:S00]  /*10c0*/  NOP ;  /* 0x0000000000007918 */ /* 0x000fc00000000000 */
[----:B------:R-:W-:-:S00]  /*10d0*/  NOP ;  /* 0x0000000000007918 */ /* 0x000fc00000000000 */
[----:B------:R-:W-:-:S00]  /*10e0*/  NOP ;  /* 0x0000000000007918 */ /* 0x000fc00000000000 */
[----:B------:R-:W-:-:S00]  /*10f0*/  NOP ;  /* 0x0000000000007918 */ /* 0x000fc00000000000 */
.L_x_7:


//--------------------- .nv.global.init           --------------------------
	.section	.nv.global.init,"aw",@progbits
	.align	4
.nv.global.init:
	.type		__cudart_i2opi_f,@object
	.size		__cudart_i2opi_f,(_$_str - __cudart_i2opi_f)
__cudart_i2opi_f:
        /*0000*/ 	.byte	0x41, 0x90, 0x43, 0x3c, 0x99, 0x95, 0x62, 0xdb, 0xc0, 0xdd, 0x34, 0xf5, 0xd1, 0x57, 0x27, 0xfc
        /*0010*/ 	.byte	0x29, 0x15, 0x44, 0x4e, 0x6e, 0x83, 0xf9, 0xa2
	.type		_$_str,@object
	.size		_$_str,(.L_0 - _$_str)
_$_str:
        /*0018*/ 	.byte	0x5f, 0x5f, 0x43, 0x55, 0x44, 0x41, 0x5f, 0x46, 0x54, 0x5a, 0x00
.L_0:


//--------------------- .nv.constant0.triton_poi_fused_clone_2 --------------------------
	.section	.nv.constant0.triton_poi_fused_clone_2,"a",@progbits
	.sectionflags	@""
	.align	4
.nv.constant0.triton_poi_fused_clone_2:
	.zero		576
